//
// Generated by NVIDIA NVVM Compiler
//
// Compiler Build ID: CL-36424714
// Cuda compilation tools, release 13.0, V13.0.88
// Based on NVVM 20.0.0
//

.version 9.0
.target sm_100
.address_size 64

	// .globl	_Z17kernel_operationsv

.visible .entry _Z17kernel_operationsv()
{


	ret;

}


// ===== COMPILED SASS (sm_100) =====

	.target	sm_100

	.elftype	@"ET_EXEC"


//--------------------- .note.nv.tkinfo           --------------------------
	.section	.note.nv.tkinfo,"",@"SHT_NOTE"
	.sectionflags	@"SHF_NOTE_NV_TKINFO"
	.tkinfo
        /*0018*/ 	.word	0x00000002
        /*0030*/ 	.string	""
        /*0030*/ 	.string	"ptxas"
        /*0030*/ 	.string	"Cuda compilation tools, release 13.0, V13.0.88"
        /*0030*/ 	.string	"Build cuda_13.0.r13.0/compiler.36424714_0"
        /*0030*/ 	.string	"-arch sm_100 -m 64 "



//--------------------- .note.nv.cuinfo           --------------------------
	.section	.note.nv.cuinfo,"",@"SHT_NOTE"
	.sectionflags	@"SHF_NOTE_NV_CUINFO"
        /*0018*/ 	.short	0x0002
        /*001a*/ 	.short	0x0064
        /*001c*/ 	.short	0x0082
	.zero		2


//--------------------- .nv.info                  --------------------------
	.section	.nv.info,"",@"SHT_CUDA_INFO"
	.align	4


	//----- nvinfo : EIATTR_REGCOUNT
	.align		4
        /*0000*/ 	.byte	0x04, 0x2f
        /*0002*/ 	.short	(.L_1 - .L_0)
	.align		4
.L_0:
        /*0004*/ 	.word	index@(_Z17kernel_operationsv)
        /*0008*/ 	.word	0x00000004


	//----- nvinfo : EIATTR_FRAME_SIZE
	.align		4
.L_1:
        /*000c*/ 	.byte	0x04, 0x11
        /*000e*/ 	.short	(.L_3 - .L_2)
	.align		4
.L_2:
        /*0010*/ 	.word	index@(_Z17kernel_operationsv)
        /*0014*/ 	.word	0x00000000


	//----- nvinfo : EIATTR_MIN_STACK_SIZE
	.align		4
.L_3:
        /*0018*/ 	.byte	0x04, 0x12
        /*001a*/ 	.short	(.L_5 - .L_4)
	.align		4
.L_4:
        /*001c*/ 	.word	index@(_Z17kernel_operationsv)
        /*0020*/ 	.word	0x00000000
.L_5:


//--------------------- .nv.compat                --------------------------
	.section	.nv.compat,"",@"SHT_CUDA_COMPAT_INFO"
	.align	4
        /*0000*/ 	.byte	0x02, 0x09, 0x00, 0x00, 0x02, 0x02, 0x01, 0x00, 0x02, 0x05, 0x05, 0x00, 0x03, 0x07, 0x01, 0x01
        /*0010*/ 	.byte	0x02, 0x03, 0x00, 0x00, 0x02, 0x06, 0x01, 0x00, 0x04, 0x0b, 0x08, 0x00, 0x09, 0x00, 0x00, 0x00
        /*0020*/ 	.byte	0x00, 0x00, 0x00, 0x00


//--------------------- .nv.info._Z17kernel_operationsv --------------------------
	.section	.nv.info._Z17kernel_operationsv,"",@"SHT_CUDA_INFO"
	.sectionflags	@""
	.align	4


	//----- nvinfo : EIATTR_CUDA_API_VERSION
	.align		4
        /*0000*/ 	.byte	0x04, 0x37
        /*0002*/ 	.short	(.L_7 - .L_6)
.L_6:
        /*0004*/ 	.word	0x00000082


	//----- nvinfo : EIATTR_SPARSE_MMA_MASK
	.align		4
.L_7:
        /*0008*/ 	.byte	0x03, 0x50
        /*000a*/ 	.short	0x0000


	//----- nvinfo : EIATTR_MAXREG_COUNT
	.align		4
        /*000c*/ 	.byte	0x03, 0x1b
        /*000e*/ 	.short	0x00ff


	//----- nvinfo : EIATTR_MERCURY_ISA_VERSION
	.align		4
        /*0010*/ 	.byte	0x03, 0x5f
        /*0012*/ 	.short	0x0101


	//----- nvinfo : EIATTR_VRC_CTA_INIT_COUNT
	.align		4
        /*0014*/ 	.byte	0x02, 0x4a
	.zero		1
	.zero		1


	//----- nvinfo : EIATTR_EXIT_INSTR_OFFSETS
	.align		4
        /*0018*/ 	.byte	0x04, 0x1c
        /*001a*/ 	.short	(.L_9 - .L_8)


	//   ....[0]....
.L_8:
        /*001c*/ 	.word	0x00000010


	//----- nvinfo : EIATTR_SW_WAR
	.align		4
.L_9:
        /*0020*/ 	.byte	0x04, 0x36
        /*0022*/ 	.short	(.L_11 - .L_10)
.L_10:
        /*0024*/ 	.word	0x00000008
.L_11:


//--------------------- .nv.callgraph             --------------------------
	.section	.nv.callgraph,"",@"SHT_CUDA_CALLGRAPH"
	.align	4
	.sectionentsize	8
	.align		4
        /*0000*/ 	.word	0x00000000
	.align		4
        /*0004*/ 	.word	0xffffffff
	.align		4
        /*0008*/ 	.word	0x00000000
	.align		4
        /*000c*/ 	.word	0xfffffffe
	.align		4
        /*0010*/ 	.word	0x00000000
	.align		4
        /*0014*/ 	.word	0xfffffffd
	.align		4
        /*0018*/ 	.word	0x00000000
	.align		4
        /*001c*/ 	.word	0xfffffffc


//--------------------- .text._Z17kernel_operationsv --------------------------
	.section	.text._Z17kernel_operationsv,"ax",@progbits
	.align	128
        .global         _Z17kernel_operationsv
        .type           _Z17kernel_operationsv,@function
        .size           _Z17kernel_operationsv,(.L_x_1 - _Z17kernel_operationsv)
        .other          _Z17kernel_operationsv,@"STO_CUDA_ENTRY STV_DEFAULT"
_Z17kernel_operationsv:
.text._Z17kernel_operationsv:
[----:B------:R-:W-:Y:S01]  /*0000*/  LDC R1, c[0x0][0x37c] ;  /* 0x0000df00ff017b82 */ /* 0x000fe20000000800 */
[----:B------:R-:W-:Y:S05]  /*0010*/  EXIT ;  /* 0x000000000000794d */ /* 0x000fea0003800000 */
.L_x_0:
[----:B------:R-:W-:-:S00]  /*0020*/  BRA `(.L_x_0) ;  /* 0xfffffffc00fc7947 */ /* 0x000fc0000383ffff */
[----:B------:R-:W-:-:S00]  /*0030*/  NOP ;  /* 0x0000000000007918 */ /* 0x000fc00000000000 */
        /* <DEDUP_REMOVED lines=12> */
.L_x_1:


//--------------------- .nv.shared.reserved.0     --------------------------
	.section	.nv.shared.reserved.0,"aw",@nobits
	.weak		__nv_reservedSMEM_offset_0_alias
	.size		__nv_reservedSMEM_offset_0_alias, 0, 64
	.other		__nv_reservedSMEM_offset_0_alias,@"STO_CUDA_RESERVED_SHARED STV_DEFAULT"
__nv_reservedSMEM_offset_0_alias:
	.zero		0
	.zero		64


//--------------------- .nv.constant0._Z17kernel_operationsv --------------------------
	.section	.nv.constant0._Z17kernel_operationsv,"a",@progbits
	.sectionflags	@""
	.align	4
.nv.constant0._Z17kernel_operationsv:
	.zero		896


//--------------------- SYMBOLS --------------------------

	.type		.nv.reservedSmem.offset0,@object
	.size		.nv.reservedSmem.offset0,0x4
